	.headerflags	@"EF_CUDA_TEXMODE_UNIFIED EF_CUDA_64BIT_ADDRESS EF_CUDA_ACCELERATORS EF_CUDA_SM90 EF_CUDA_VIRTUAL_SM(EF_CUDA_SM90)"
	.elftype	@"ET_EXEC"


//--------------------- .nv.info                  --------------------------
	.section	.nv.info,"",@"SHT_CUDA_INFO"
	.align	4


	//----- nvinfo : EIATTR_REGCOUNT
	.align		4
        /*0000*/ 	.byte	0x04, 0x2f
        /*0002*/ 	.short	(.L_3 - .L_2)
	.align		4
.L_2:
        /*0004*/ 	.word	index@(triton_poi_fused__native_batch_norm_legit_no_training_relu_22)
        /*0008*/ 	.word	0x00000022


	//----- nvinfo : EIATTR_MIN_STACK_SIZE
	.align		4
.L_3:
        /*000c*/ 	.byte	0x04, 0x12
        /*000e*/ 	.short	(.L_5 - .L_4)
	.align		4
.L_4:
        /*0010*/ 	.word	index@(triton_poi_fused__native_batch_norm_legit_no_training_relu_22)
        /*0014*/ 	.word	0x00000000


	//----- nvinfo : EIATTR_FRAME_SIZE
	.align		4
.L_5:
        /*0018*/ 	.byte	0x04, 0x11
        /*001a*/ 	.short	(.L_7 - .L_6)
	.align		4
.L_6:
        /*001c*/ 	.word	index@(triton_poi_fused__native_batch_norm_legit_no_training_relu_22)
        /*0020*/ 	.word	0x00000000


	//----- nvinfo : EIATTR_MIN_STACK_SIZE
	.align		4
.L_7:
        /*0024*/ 	.byte	0x04, 0x12
        /*0026*/ 	.short	(.L_9 - .L_8)
	.align		4
.L_8:
        /*0028*/ 	.word	index@(triton_poi_fused__native_batch_norm_legit_no_training_relu_22)
        /*002c*/ 	.word	0x00000000
.L_9:


//--------------------- .nv.info.triton_poi_fused__native_batch_norm_legit_no_training_relu_22 --------------------------
	.section	.nv.info.triton_poi_fused__native_batch_norm_legit_no_training_relu_22,"",@"SHT_CUDA_INFO"
	.sectionflags	@""
	.align	4


	//----- nvinfo : EIATTR_CUDA_API_VERSION
	.align		4
        /*0000*/ 	.byte	0x04, 0x37
        /*0002*/ 	.short	(.L_11 - .L_10)
.L_10:
        /*0004*/ 	.word	0x0000007c


	//----- nvinfo : EIATTR_KPARAM_INFO
	.align		4
.L_11:
        /*0008*/ 	.byte	0x04, 0x17
        /*000a*/ 	.short	(.L_13 - .L_12)
.L_12:
        /*000c*/ 	.word	0x00000000
        /*0010*/ 	.short	0x0007
        /*0012*/ 	.short	0x0034
        /*0014*/ 	.byte	0x00, 0xf0, 0x11, 0x00


	//----- nvinfo : EIATTR_KPARAM_INFO
	.align		4
.L_13:
        /*0018*/ 	.byte	0x04, 0x17
        /*001a*/ 	.short	(.L_15 - .L_14)
.L_14:
        /*001c*/ 	.word	0x00000000
        /*0020*/ 	.short	0x0006
        /*0022*/ 	.short	0x0030
        /*0024*/ 	.byte	0x00, 0xf0, 0x11, 0x00


	//----- nvinfo : EIATTR_KPARAM_INFO
	.align		4
.L_15:
        /*0028*/ 	.byte	0x04, 0x17
        /*002a*/ 	.short	(.L_17 - .L_16)
.L_16:
        /*002c*/ 	.word	0x00000000
        /*0030*/ 	.short	0x0005
        /*0032*/ 	.short	0x0028
        /*0034*/ 	.byte	0x00, 0xf4, 0x21, 0x00


	//----- nvinfo : EIATTR_KPARAM_INFO
	.align		4
.L_17:
        /*0038*/ 	.byte	0x04, 0x17
        /*003a*/ 	.short	(.L_19 - .L_18)
.L_18:
        /*003c*/ 	.word	0x00000000
        /*0040*/ 	.short	0x0004
        /*0042*/ 	.short	0x0020
        /*0044*/ 	.byte	0x00, 0xf4, 0x21, 0x00


	//----- nvinfo : EIATTR_KPARAM_INFO
	.align		4
.L_19:
        /*0048*/ 	.byte	0x04, 0x17
        /*004a*/ 	.short	(.L_21 - .L_20)
.L_20:
        /*004c*/ 	.word	0x00000000
        /*0050*/ 	.short	0x0003
        /*0052*/ 	.short	0x0018
        /*0054*/ 	.byte	0x00, 0xf4, 0x21, 0x00


	//----- nvinfo : EIATTR_KPARAM_INFO
	.align		4
.L_21:
        /*0058*/ 	.byte	0x04, 0x17
        /*005a*/ 	.short	(.L_23 - .L_22)
.L_22:
        /*005c*/ 	.word	0x00000000
        /*0060*/ 	.short	0x0002
        /*0062*/ 	.short	0x0010
        /*0064*/ 	.byte	0x00, 0xf4, 0x21, 0x00


	//----- nvinfo : EIATTR_KPARAM_INFO
	.align		4
.L_23:
        /*0068*/ 	.byte	0x04, 0x17
        /*006a*/ 	.short	(.L_25 - .L_24)
.L_24:
        /*006c*/ 	.word	0x00000000
        /*0070*/ 	.short	0x0001
        /*0072*/ 	.short	0x0008
        /*0074*/ 	.byte	0x00, 0xf4, 0x21, 0x00


	//----- nvinfo : EIATTR_KPARAM_INFO
	.align		4
.L_25:
        /*0078*/ 	.byte	0x04, 0x17
        /*007a*/ 	.short	(.L_27 - .L_26)
.L_26:
        /*007c*/ 	.word	0x00000000
        /*0080*/ 	.short	0x0000
        /*0082*/ 	.short	0x0000
        /*0084*/ 	.byte	0x00, 0xf4, 0x21, 0x00


	//----- nvinfo : EIATTR_SPARSE_MMA_MASK
	.align		4
.L_27:
        /*0088*/ 	.byte	0x03, 0x50
        /*008a*/ 	.short	0x0000


	//----- nvinfo : EIATTR_MAXREG_COUNT
	.align		4
        /*008c*/ 	.byte	0x03, 0x1b
        /*008e*/ 	.short	0x00ff


	//----- nvinfo : EIATTR_EXIT_INSTR_OFFSETS
	.align		4
        /*0090*/ 	.byte	0x04, 0x1c
        /*0092*/ 	.short	(.L_29 - .L_28)


	//   ....[0]....
.L_28:
        /*0094*/ 	.word	0x00001280


	//   ....[1]....
        /*0098*/ 	.word	0x00001330


	//----- nvinfo : EIATTR_REQNTID
	.align		4
.L_29:
        /*009c*/ 	.byte	0x04, 0x10
        /*009e*/ 	.short	(.L_31 - .L_30)
.L_30:
        /*00a0*/ 	.word	0x00000100
        /*00a4*/ 	.word	0x00000001
        /*00a8*/ 	.word	0x00000001


	//----- nvinfo : EIATTR_CBANK_PARAM_SIZE
	.align		4
.L_31:
        /*00ac*/ 	.byte	0x03, 0x19
        /*00ae*/ 	.short	0x0038


	//----- nvinfo : EIATTR_PARAM_CBANK
	.align		4
        /*00b0*/ 	.byte	0x04, 0x0a
        /*00b2*/ 	.short	(.L_33 - .L_32)
	.align		4
.L_32:
        /*00b4*/ 	.word	index@(.nv.constant0.triton_poi_fused__native_batch_norm_legit_no_training_relu_22)
        /*00b8*/ 	.short	0x0210
        /*00ba*/ 	.short	0x0038


	//----- nvinfo : EIATTR_SW_WAR
	.align		4
.L_33:
        /*00bc*/ 	.byte	0x04, 0x36
        /*00be*/ 	.short	(.L_35 - .L_34)
.L_34:
        /*00c0*/ 	.word	0x00000008
.L_35:


//--------------------- .nv.callgraph             --------------------------
	.section	.nv.callgraph,"",@"SHT_CUDA_CALLGRAPH"
	.align	4
	.sectionentsize	8
	.align		4
        /*0000*/ 	.word	0x00000000
	.align		4
        /*0004*/ 	.word	0xffffffff
	.align		4
        /*0008*/ 	.word	0x00000000
	.align		4
        /*000c*/ 	.word	0xfffffffe
	.align		4
        /*0010*/ 	.word	0x00000000
	.align		4
        /*0014*/ 	.word	0xfffffffd
	.align		4
        /*0018*/ 	.word	0x00000000
	.align		4
        /*001c*/ 	.word	0xfffffffc


//--------------------- .nv.constant4             --------------------------
	.section	.nv.constant4,"a",@progbits
	.align	8
	.align		8
.nv.constant4:
        /*0000*/ 	.dword	_$_str
	.align		8
        /*0008*/ 	.dword	_$_str_$_2


//--------------------- .text.triton_poi_fused__native_batch_norm_legit_no_training_relu_22 --------------------------
	.section	.text.triton_poi_fused__native_batch_norm_legit_no_training_relu_22,"ax",@progbits
	.sectionflags	@"SHF_BARRIERS=1"
	.align	128
        .global         triton_poi_fused__native_batch_norm_legit_no_training_relu_22
        .type           triton_poi_fused__native_batch_norm_legit_no_training_relu_22,@function
        .size           triton_poi_fused__native_batch_norm_legit_no_training_relu_22,(.L_x_1 - triton_poi_fused__native_batch_norm_legit_no_training_relu_22)
        .other          triton_poi_fused__native_batch_norm_legit_no_training_relu_22,@"STO_CUDA_ENTRY STV_DEFAULT"
triton_poi_fused__native_batch_norm_legit_no_training_relu_22:
.text.triton_poi_fused__native_batch_norm_legit_no_training_relu_22:
[----:B------:R-:W0:Y:S01]  /*0000*/  LDC R1, c[0x0][0x28] ;  /* 0x00000a00ff017b82 */ /* 0x000e220000000800 */
[----:B------:R-:W1:Y:S07]  /*0010*/  S2R R2, SR_CTAID.Y ;  /* 0x0000000000027919 */ /* 0x000e6e0000002600 */
[----:B------:R-:W2:Y:S01]  /*0020*/  LDC.64 R30, c[0x0][0x210] ;  /* 0x00008400ff1e7b82 */ /* 0x000ea20000000a00 */
[----:B------:R-:W-:Y:S01]  /*0030*/  ULDC.64 UR6, c[0x0][0x208] ;  /* 0x0000820000067ab9 */ /* 0x000fe20000000a00 */
[----:B------:R-:W-:Y:S01]  /*0040*/  CS2R R8, SRZ ;  /* 0x0000000000087805 */ /* 0x000fe2000001ff00 */
[----:B------:R-:W3:Y:S01]  /*0050*/  S2R R16, SR_TID.X ;  /* 0x0000000000107919 */ /* 0x000ee20000002100 */
[----:B------:R-:W4:Y:S04]  /*0060*/  S2R R13, SR_CTAID.X ;  /* 0x00000000000d7919 */ /* 0x000f280000002500 */
[----:B------:R-:W5:Y:S01]  /*0070*/  LDC.64 R26, c[0x0][0x218] ;  /* 0x00008600ff1a7b82 */ /* 0x000f620000000a00 */
[----:B-1----:R-:W-:-:S02]  /*0080*/  IMAD.SHL.U32 R3, R2, 0x80, RZ ;  /* 0x0000008002037824 */ /* 0x002fc400078e00ff */
[----:B---3--:R-:W-:Y:S01]  /*0090*/  IMAD.SHL.U32 R0, R16, 0x4, RZ ;  /* 0x0000000410007824 */ /* 0x008fe200078e00ff */
[----:B------:R-:W-:Y:S01]  /*00a0*/  SHF.R.U32.HI R28, RZ, 0x5, R16 ;  /* 0x00000005ff1c7819 */ /* 0x000fe20000011610 */
[----:B----4-:R-:W-:-:S03]  /*00b0*/  IMAD.SHL.U32 R13, R13, 0x20, RZ ;  /* 0x000000200d0d7824 */ /* 0x010fc600078e00ff */
[----:B------:R-:W-:Y:S02]  /*00c0*/  LOP3.LUT R24, R3, 0x7c, R0, 0xf8, !PT ;  /* 0x0000007c03187812 */ /* 0x000fe400078ef800 */
[----:B------:R-:W-:Y:S02]  /*00d0*/  SGXT.U32 R28, R28, 0x3 ;  /* 0x000000031c1c781a */ /* 0x000fe40000000000 */
[----:B------:R-:W-:Y:S02]  /*00e0*/  SHF.R.S32.HI R5, RZ, 0x1f, R24 ;  /* 0x0000001fff057819 */ /* 0x000fe40000011418 */
[----:B------:R-:W-:Y:S02]  /*00f0*/  ISETP.GE.AND P0, PT, R24, 0x80, PT ;  /* 0x000000801800780c */ /* 0x000fe40003f06270 */
[----:B------:R-:W-:Y:S02]  /*0100*/  LEA.HI R5, R5, R24, RZ, 0x5 ;  /* 0x0000001805057211 */ /* 0x000fe400078f28ff */
[----:B------:R-:W-:-:S02]  /*0110*/  LOP3.LUT R10, R13, R28, RZ, 0xfc, !PT ;  /* 0x0000001c0d0a7212 */ /* 0x000fc400078efcff */
[C---:B------:R-:W-:Y:S02]  /*0120*/  LOP3.LUT R7, R5.reuse, 0xffffffe0, RZ, 0xc0, !PT ;  /* 0xffffffe005077812 */ /* 0x040fe400078ec0ff */
[----:B------:R-:W-:Y:S02]  /*0130*/  ISETP.LT.AND P1, PT, R10, 0x40, !P0 ;  /* 0x000000400a00780c */ /* 0x000fe40004721270 */
[----:B------:R-:W-:Y:S01]  /*0140*/  LOP3.LUT R12, R13, 0x8, R28, 0xfe, !PT ;  /* 0x000000080d0c7812 */ /* 0x000fe200078efe1c */
[----:B------:R-:W-:Y:S01]  /*0150*/  IMAD.IADD R24, R24, 0x1, -R7 ;  /* 0x0000000118187824 */ /* 0x000fe200078e0a07 */
[----:B------:R-:W-:Y:S01]  /*0160*/  LOP3.LUT R14, R13, 0x10, R28, 0xfe, !PT ;  /* 0x000000100d0e7812 */ /* 0x000fe200078efe1c */
[----:B------:R-:W-:Y:S01]  /*0170*/  IMAD.SHL.U32 R7, R5, 0x40, RZ ;  /* 0x0000004005077824 */ /* 0x000fe200078e00ff */
[----:B------:R-:W-:Y:S02]  /*0180*/  ISETP.LT.AND P2, PT, R12, 0x40, !P0 ;  /* 0x000000400c00780c */ /* 0x000fe40004741270 */
[----:B------:R-:W-:-:S02]  /*0190*/  CS2R R4, SRZ ;  /* 0x0000000000047805 */ /* 0x000fc4000001ff00 */
[----:B------:R-:W-:Y:S02]  /*01a0*/  LOP3.LUT R28, R13, 0x18, R28, 0xfe, !PT ;  /* 0x000000180d1c7812 */ /* 0x000fe400078efe1c */
[----:B------:R-:W-:Y:S02]  /*01b0*/  LOP3.LUT R17, R7, 0xfffff800, RZ, 0xc0, !PT ;  /* 0xfffff80007117812 */ /* 0x000fe400078ec0ff */
[----:B------:R-:W-:Y:S02]  /*01c0*/  CS2R R6, SRZ ;  /* 0x0000000000067805 */ /* 0x000fe4000001ff00 */
[----:B------:R-:W-:Y:S01]  /*01d0*/  LOP3.LUT R0, R13, 0x1c, R0, 0xf8, !PT ;  /* 0x0000001c0d007812 */ /* 0x000fe200078ef800 */
[----:B------:R-:W-:-:S04]  /*01e0*/  IMAD.IADD R17, R24, 0x1, R17 ;  /* 0x0000000118117824 */ /* 0x000fc800078e0211 */
[--C-:B------:R-:W-:Y:S01]  /*01f0*/  IMAD R19, R10, 0x20, R17.reuse ;  /* 0x000000200a137824 */ /* 0x100fe200078e0211 */
[----:B------:R-:W-:Y:S01]  /*0200*/  CS2R R10, SRZ ;  /* 0x00000000000a7805 */ /* 0x000fe2000001ff00 */
[----:B------:R-:W-:Y:S02]  /*0210*/  IMAD R21, R12, 0x20, R17 ;  /* 0x000000200c157824 */ /* 0x000fe400078e0211 */
[----:B--2---:R-:W-:-:S04]  /*0220*/  IMAD.WIDE R18, R19, 0x4, R30 ;  /* 0x0000000413127825 */ /* 0x004fc800078e021e */
[----:B------:R-:W-:Y:S01]  /*0230*/  IMAD.WIDE R20, R21, 0x4, R30 ;  /* 0x0000000415147825 */ /* 0x000fe200078e021e */
[----:B------:R-:W2:Y:S01]  /*0240*/  @P1 LDG.E.EL.128 R4, desc[UR6][R18.64] ;  /* 0x0000000612041981 */ /* 0x000ea2000c2e1d00 */
[C---:B------:R-:W-:Y:S02]  /*0250*/  ISETP.LT.AND P1, PT, R14.reuse, 0x40, !P0 ;  /* 0x000000400e00780c */ /* 0x040fe40004721270 */
[----:B------:R-:W-:Y:S01]  /*0260*/  IMAD R23, R14, 0x20, R17 ;  /* 0x000000200e177824 */ /* 0x000fe200078e0211 */
[----:B------:R1:W3:Y:S01]  /*0270*/  @P2 LDG.E.EL.128 R8, desc[UR6][R20.64] ;  /* 0x0000000614082981 */ /* 0x0002e2000c2e1d00 */
[----:B------:R-:W-:Y:S02]  /*0280*/  CS2R R12, SRZ ;  /* 0x00000000000c7805 */ /* 0x000fe4000001ff00 */
[----:B------:R-:W-:Y:S02]  /*0290*/  CS2R R14, SRZ ;  /* 0x00000000000e7805 */ /* 0x000fe4000001ff00 */
[----:B------:R-:W-:Y:S01]  /*02a0*/  ISETP.LT.AND P2, PT, R28, 0x40, !P0 ;  /* 0x000000401c00780c */ /* 0x000fe20004741270 */
[----:B------:R-:W-:-:S04]  /*02b0*/  IMAD.WIDE R22, R23, 0x4, R30 ;  /* 0x0000000417167825 */ /* 0x000fc800078e021e */
[----:B------:R-:W-:Y:S01]  /*02c0*/  IMAD R17, R28, 0x20, R17 ;  /* 0x000000201c117824 */ /* 0x000fe200078e0211 */
[----:B-1----:R-:W-:Y:S01]  /*02d0*/  SHF.R.U32.HI R20, RZ, 0x3, R16 ;  /* 0x00000003ff147819 */ /* 0x002fe20000011610 */
[----:B------:R1:W4:Y:S02]  /*02e0*/  @P1 LDG.E.EL.128 R12, desc[UR6][R22.64] ;  /* 0x00000006160c1981 */ /* 0x000324000c2e1d00 */
[----:B------:R-:W-:Y:S01]  /*02f0*/  IMAD.WIDE R30, R17, 0x4, R30 ;  /* 0x00000004111e7825 */ /* 0x000fe200078e021e */
[----:B------:R-:W-:Y:S02]  /*0300*/  CS2R R18, SRZ ;  /* 0x0000000000127805 */ /* 0x000fe4000001ff00 */
[----:B------:R-:W-:Y:S02]  /*0310*/  SGXT.U32 R20, R20, 0x5 ;  /* 0x000000051414781a */ /* 0x000fe40000000000 */
[----:B------:R-:W-:Y:S01]  /*0320*/  CS2R R16, SRZ ;  /* 0x0000000000107805 */ /* 0x000fe2000001ff00 */
[----:B-----5:R-:W-:Y:S01]  /*0330*/  IMAD.WIDE R26, R24, 0x4, R26 ;  /* 0x00000004181a7825 */ /* 0x020fe200078e021a */
[----:B------:R-:W5:Y:S01]  /*0340*/  LDC.64 R28, c[0x0][0x220] ;  /* 0x00008800ff1c7b82 */ /* 0x000f620000000a00 */
[----:B------:R-:W-:-:S02]  /*0350*/  LOP3.LUT R3, R20, R3, RZ, 0xfc, !PT ;  /* 0x0000000314037212 */ /* 0x000fc400078efcff */
[----:B------:R-:W-:Y:S02]  /*0360*/  CS2R R20, SRZ ;  /* 0x0000000000147805 */ /* 0x000fe4000001ff00 */
[----:B-1----:R-:W-:Y:S01]  /*0370*/  CS2R R22, SRZ ;  /* 0x0000000000167805 */ /* 0x002fe2000001ff00 */
[----:B------:R-:W2:Y:S05]  /*0380*/  @P2 LDG.E.EL.128 R16, desc[UR6][R30.64] ;  /* 0x000000061e102981 */ /* 0x000eaa000c2e1d00 */
[----:B------:R-:W2:Y:S01]  /*0390*/  @!P0 LDG.E.EL.128 R20, desc[UR6][R26.64] ;  /* 0x000000061a148981 */ /* 0x000ea2000c2e1d00 */
[----:B-----5:R-:W-:-:S04]  /*03a0*/  IMAD.WIDE R28, R24, 0x4, R28 ;  /* 0x00000004181c7825 */ /* 0x020fc800078e021c */
[C---:B--2---:R-:W-:Y:S01]  /*03b0*/  FADD R4, -R20.reuse, R4 ;  /* 0x0000000414047221 */ /* 0x044fe20000000100 */
[C---:B---3--:R-:W-:Y:S01]  /*03c0*/  FADD R25, -R20.reuse, R8 ;  /* 0x0000000814197221 */ /* 0x048fe20000000100 */
[C---:B----4-:R-:W-:Y:S01]  /*03d0*/  FADD R12, -R20.reuse, R12 ;  /* 0x0000000c140c7221 */ /* 0x050fe20000000100 */
[----:B------:R-:W-:Y:S01]  /*03e0*/  FADD R16, -R20, R16 ;  /* 0x0000001014107221 */ /* 0x000fe20000000100 */
[C---:B------:R-:W-:Y:S01]  /*03f0*/  FADD R5, -R21.reuse, R5 ;  /* 0x0000000515057221 */ /* 0x040fe20000000100 */
[C---:B------:R-:W-:Y:S01]  /*0400*/  FADD R20, -R21.reuse, R9 ;  /* 0x0000000915147221 */ /* 0x040fe20000000100 */
[C---:B------:R-:W-:Y:S01]  /*0410*/  FADD R13, -R21.reuse, R13 ;  /* 0x0000000d150d7221 */ /* 0x040fe20000000100 */
[----:B------:R-:W-:Y:S01]  /*0420*/  FADD R17, -R21, R17 ;  /* 0x0000001115117221 */ /* 0x000fe20000000100 */
[----:B------:R-:W-:Y:S01]  /*0430*/  FADD R21, -R22, R10 ;  /* 0x0000000a16157221 */ /* 0x000fe20000000100 */
[----:B------:R-:W-:Y:S01]  /*0440*/  FADD R26, -R23, R11 ;  /* 0x0000000b171a7221 */ /* 0x000fe20000000100 */
[----:B------:R-:W-:-:S02]  /*0450*/  CS2R R8, SRZ ;  /* 0x0000000000087805 */ /* 0x000fc4000001ff00 */
[----:B------:R-:W-:-:S06]  /*0460*/  CS2R R10, SRZ ;  /* 0x00000000000a7805 */ /* 0x000fcc000001ff00 */
[----:B------:R-:W2:Y:S01]  /*0470*/  @!P0 LDG.E.EL.128 R8, desc[UR6][R28.64] ;  /* 0x000000061c088981 */ /* 0x000ea2000c2e1d00 */
[C---:B------:R-:W-:Y:S01]  /*0480*/  FADD R6, -R22.reuse, R6 ;  /* 0x0000000616067221 */ /* 0x040fe20000000100 */
[C---:B------:R-:W-:Y:S01]  /*0490*/  FADD R14, -R22.reuse, R14 ;  /* 0x0000000e160e7221 */ /* 0x040fe20000000100 */
[----:B------:R-:W-:Y:S01]  /*04a0*/  FADD R18, -R22, R18 ;  /* 0x0000001216127221 */ /* 0x000fe20000000100 */
[C---:B------:R-:W-:Y:S01]  /*04b0*/  FADD R7, -R23.reuse, R7 ;  /* 0x0000000717077221 */ /* 0x040fe20000000100 */
[C---:B------:R-:W-:Y:S01]  /*04c0*/  FADD R15, -R23.reuse, R15 ;  /* 0x0000000f170f7221 */ /* 0x040fe20000000100 */
[----:B------:R-:W-:Y:S01]  /*04d0*/  FADD R19, -R23, R19 ;  /* 0x0000001317137221 */ /* 0x000fe20000000100 */
[----:B--2---:R-:W-:-:S04]  /*04e0*/  FADD R27, R8, 9.9999997473787516356e-06 ;  /* 0x3727c5ac081b7421 */ /* 0x004fc80000000000 */
[----:B------:R-:W1:Y:S01]  /*04f0*/  MUFU.SQRT R8, R27 ;  /* 0x0000001b00087308 */ /* 0x000e620000002000 */
[----:B------:R-:W-:Y:S01]  /*0500*/  FADD R22, R10, 9.9999997473787516356e-06 ;  /* 0x3727c5ac0a167421 */ /* 0x000fe20000000000 */
[----:B------:R-:W-:-:S06]  /*0510*/  FADD R11, R11, 9.9999997473787516356e-06 ;  /* 0x3727c5ac0b0b7421 */ /* 0x000fcc0000000000 */
[----:B------:R-:W2:Y:S01]  /*0520*/  MUFU.SQRT R30, R11 ;  /* 0x0000000b001e7308 */ /* 0x000ea20000002000 */
[----:B-1----:R-:W-:-:S07]  /*0530*/  FSETP.GT.AND P6, PT, R8, 8.50705917302346158658e+37, PT ;  /* 0x7e8000000800780b */ /* 0x002fce0003fc4000 */
[----:B------:R-:W1:Y:S01]  /*0540*/  MUFU.SQRT R22, R22 ;  /* 0x0000001600167308 */ /* 0x000e620000002000 */
[----:B------:R-:W-:Y:S01]  /*0550*/  FSETP.GEU.AND P1, PT, R8, 1.175494350822287508e-38, PT ;  /* 0x008000000800780b */ /* 0x000fe20003f2e000 */
[----:B------:R-:W-:Y:S02]  /*0560*/  IMAD.MOV.U32 R10, RZ, RZ, 0x3e800000 ;  /* 0x3e800000ff0a7424 */ /* 0x000fe400078e00ff */
[----:B------:R-:W-:-:S03]  /*0570*/  FADD R9, R9, 9.9999997473787516356e-06 ;  /* 0x3727c5ac09097421 */ /* 0x000fc60000000000 */
[----:B------:R-:W-:Y:S01]  /*0580*/  FSEL R28, R10, 1, P6 ;  /* 0x3f8000000a1c7808 */ /* 0x000fe20003000000 */
[----:B------:R-:W-:Y:S01]  /*0590*/  @P6 FMUL R8, R8, 0.25 ;  /* 0x3e80000008086820 */ /* 0x000fe20000400000 */
[----:B--2---:R-:W-:Y:S02]  /*05a0*/  FSETP.GT.AND P6, PT, R30, 8.50705917302346158658e+37, PT ;  /* 0x7e8000001e00780b */ /* 0x004fe40003fc4000 */
[----:B-1----:R-:W-:-:S03]  /*05b0*/  FSETP.GT.AND P4, PT, R22, 8.50705917302346158658e+37, PT ;  /* 0x7e8000001600780b */ /* 0x002fc60003f84000 */
[----:B------:R-:W-:Y:S01]  /*05c0*/  @!P1 FMUL R8, R8, 16777216 ;  /* 0x4b80000008089820 */ /* 0x000fe20000400000 */
[----:B------:R-:W-:Y:S01]  /*05d0*/  @!P1 FMUL R28, R28, 16777216 ;  /* 0x4b8000001c1c9820 */ /* 0x000fe20000400000 */
[----:B------:R-:W-:Y:S01]  /*05e0*/  FSETP.GEU.AND P1, PT, R30, 1.175494350822287508e-38, PT ;  /* 0x008000001e00780b */ /* 0x000fe20003f2e000 */
[----:B------:R-:W1:Y:S01]  /*05f0*/  MUFU.SQRT R23, R9 ;  /* 0x0000000900177308 */ /* 0x000e620000002000 */
[----:B------:R-:W-:-:S04]  /*0600*/  FSETP.GEU.AND P5, PT, R22, 1.175494350822287508e-38, PT ;  /* 0x008000001600780b */ /* 0x000fc80003fae000 */
[----:B------:R-:W-:-:S03]  /*0610*/  @P6 FMUL R30, R30, 0.25 ;  /* 0x3e8000001e1e6820 */ /* 0x000fc60000400000 */
[----:B------:R-:W2:Y:S01]  /*0620*/  MUFU.RCP R9, R8 ;  /* 0x0000000800097308 */ /* 0x000ea20000001000 */
[----:B------:R-:W-:-:S03]  /*0630*/  @P4 FMUL R22, R22, 0.25 ;  /* 0x3e80000016164820 */ /* 0x000fc60000400000 */
[----:B------:R-:W-:Y:S02]  /*0640*/  @!P1 FMUL R30, R30, 16777216 ;  /* 0x4b8000001e1e9820 */ /* 0x000fe40000400000 */
[----:B------:R-:W-:Y:S01]  /*0650*/  @!P5 FMUL R22, R22, 16777216 ;  /* 0x4b8000001616d820 */ /* 0x000fe20000400000 */
[----:B-1----:R-:W-:-:S03]  /*0660*/  FSETP.GT.AND P2, PT, R23, 8.50705917302346158658e+37, PT ;  /* 0x7e8000001700780b */ /* 0x002fc60003f44000 */
[----:B------:R-:W1:Y:S01]  /*0670*/  MUFU.RCP R27, R22 ;  /* 0x00000016001b7308 */ /* 0x000e620000001000 */
[----:B------:R-:W-:Y:S02]  /*0680*/  FSETP.GEU.AND P3, PT, R23, 1.175494350822287508e-38, PT ;  /* 0x008000001700780b */ /* 0x000fe40003f6e000 */
[----:B------:R-:W-:-:S05]  /*0690*/  FSEL R11, R10, 1, P6 ;  /* 0x3f8000000a0b7808 */ /* 0x000fca0003000000 */
[----:B------:R-:W3:Y:S01]  /*06a0*/  MUFU.RCP R30, R30 ;  /* 0x0000001e001e7308 */ /* 0x000ee20000001000 */
[----:B--2---:R-:W-:Y:S01]  /*06b0*/  FMUL R9, R9, R28 ;  /* 0x0000001c09097220 */ /* 0x004fe20000400000 */
[----:B------:R-:W-:Y:S01]  /*06c0*/  FSEL R28, R10, 1, P4 ;  /* 0x3f8000000a1c7808 */ /* 0x000fe20002000000 */
[----:B------:R-:W-:Y:S01]  /*06d0*/  @P2 FMUL R23, R23, 0.25 ;  /* 0x3e80000017172820 */ /* 0x000fe20000400000 */
[----:B------:R-:W-:-:S03]  /*06e0*/  @!P1 FMUL R11, R11, 16777216 ;  /* 0x4b8000000b0b9820 */ /* 0x000fc60000400000 */
[----:B------:R-:W-:Y:S01]  /*06f0*/  @!P5 FMUL R28, R28, 16777216 ;  /* 0x4b8000001c1cd820 */ /* 0x000fe20000400000 */
[----:B------:R-:W-:Y:S01]  /*0700*/  @!P3 FMUL R23, R23, 16777216 ;  /* 0x4b8000001717b820 */ /* 0x000fe20000400000 */
[----:B------:R-:W-:Y:S02]  /*0710*/  FSEL R8, R10, 1, P2 ;  /* 0x3f8000000a087808 */ /* 0x000fe40001000000 */
[----:B-1----:R-:W-:Y:S01]  /*0720*/  FMUL R27, R27, R28 ;  /* 0x0000001c1b1b7220 */ /* 0x002fe20000400000 */
[----:B---3--:R-:W-:Y:S02]  /*0730*/  FMUL R28, R30, R11 ;  /* 0x0000000b1e1c7220 */ /* 0x008fe40000400000 */
[----:B------:R-:W1:Y:S01]  /*0740*/  LDC.64 R10, c[0x0][0x228] ;  /* 0x00008a00ff0a7b82 */ /* 0x000e620000000a00 */
[----:B------:R-:W2:Y:S01]  /*0750*/  MUFU.RCP R23, R23 ;  /* 0x0000001700177308 */ /* 0x000ea20000001000 */
[----:B------:R-:W-:-:S06]  /*0760*/  @!P3 FMUL R8, R8, 16777216 ;  /* 0x4b8000000808b820 */ /* 0x000fcc0000400000 */
[----:B------:R-:W3:Y:S01]  /*0770*/  LDC.64 R30, c[0x0][0x230] ;  /* 0x00008c00ff1e7b82 */ /* 0x000ee20000000a00 */
[C---:B------:R-:W-:Y:S01]  /*0780*/  FMUL R19, R28.reuse, R19 ;  /* 0x000000131c137220 */ /* 0x040fe20000400000 */
[C---:B------:R-:W-:Y:S01]  /*0790*/  FMUL R22, R28.reuse, R15 ;  /* 0x0000000f1c167220 */ /* 0x040fe20000400000 */
[C---:B------:R-:W-:Y:S01]  /*07a0*/  FMUL R7, R28.reuse, R7 ;  /* 0x000000071c077220 */ /* 0x040fe20000400000 */
[C---:B------:R-:W-:Y:S01]  /*07b0*/  FMUL R18, R27.reuse, R18 ;  /* 0x000000121b127220 */ /* 0x040fe20000400000 */
[----:B------:R-:W-:Y:S01]  /*07c0*/  FMUL R21, R27, R21 ;  /* 0x000000151b157220 */ /* 0x000fe20000400000 */
[----:B--2---:R-:W-:Y:S01]  /*07d0*/  FMUL R8, R23, R8 ;  /* 0x0000000817087220 */ /* 0x004fe20000400000 */
[----:B------:R-:W-:Y:S01]  /*07e0*/  FMUL R23, R28, R26 ;  /* 0x0000001a1c177220 */ /* 0x000fe20000400000 */
[C---:B------:R-:W-:Y:S01]  /*07f0*/  FMUL R26, R27.reuse, R14 ;  /* 0x0000000e1b1a7220 */ /* 0x040fe20000400000 */
[----:B------:R-:W-:Y:S01]  /*0800*/  FMUL R6, R27, R6 ;  /* 0x000000061b067220 */ /* 0x000fe20000400000 */
[C---:B------:R-:W-:Y:S01]  /*0810*/  FMUL R27, R8.reuse, R13 ;  /* 0x0000000d081b7220 */ /* 0x040fe20000400000 */
[C---:B------:R-:W-:Y:S01]  /*0820*/  FMUL R28, R9.reuse, R12 ;  /* 0x0000000c091c7220 */ /* 0x040fe20000400000 */
[C---:B------:R-:W-:Y:S01]  /*0830*/  FMUL R17, R8.reuse, R17 ;  /* 0x0000001108117220 */ /* 0x040fe20000400000 */
[C---:B------:R-:W-:Y:S01]  /*0840*/  FMUL R20, R8.reuse, R20 ;  /* 0x0000001408147220 */ /* 0x040fe20000400000 */
[----:B------:R-:W-:Y:S01]  /*0850*/  FMUL R5, R8, R5 ;  /* 0x0000000508057220 */ /* 0x000fe20000400000 */
[C---:B------:R-:W-:Y:S01]  /*0860*/  FMUL R16, R9.reuse, R16 ;  /* 0x0000001009107220 */ /* 0x040fe20000400000 */
[C---:B------:R-:W-:Y:S01]  /*0870*/  FMUL R25, R9.reuse, R25 ;  /* 0x0000001909197220 */ /* 0x040fe20000400000 */
[----:B------:R-:W-:Y:S01]  /*0880*/  FMUL R4, R9, R4 ;  /* 0x0000000409047220 */ /* 0x000fe20000400000 */
[----:B-1----:R-:W-:Y:S01]  /*0890*/  IMAD.WIDE R12, R24, 0x4, R10 ;  /* 0x00000004180c7825 */ /* 0x002fe200078e020a */
[----:B------:R-:W-:-:S02]  /*08a0*/  CS2R R8, SRZ ;  /* 0x0000000000087805 */ /* 0x000fc4000001ff00 */
[----:B------:R-:W-:Y:S02]  /*08b0*/  CS2R R10, SRZ ;  /* 0x00000000000a7805 */ /* 0x000fe4000001ff00 */
[----:B------:R-:W-:Y:S01]  /*08c0*/  CS2R R14, SRZ ;  /* 0x00000000000e7805 */ /* 0x000fe2000001ff00 */
[----:B---3--:R-:W-:-:S03]  /*08d0*/  IMAD.WIDE R30, R24, 0x4, R30 ;  /* 0x00000004181e7825 */ /* 0x008fc600078e021e */
[----:B------:R1:W2:Y:S02]  /*08e0*/  @!P0 LDG.E.EL.128 R8, desc[UR6][R12.64] ;  /* 0x000000060c088981 */ /* 0x0002a4000c2e1d00 */
[----:B-1----:R-:W-:-:S06]  /*08f0*/  CS2R R12, SRZ ;  /* 0x00000000000c7805 */ /* 0x002fcc000001ff00 */
[----:B------:R-:W2:Y:S01]  /*0900*/  @!P0 LDG.E.EL.128 R12, desc[UR6][R30.64] ;  /* 0x000000061e0c8981 */ /* 0x000ea2000c2e1d00 */
[----:B------:R-:W1:Y:S01]  /*0910*/  S2UR UR5, SR_CgaCtaId ;  /* 0x00000000000579c3 */ /* 0x000e620000008800 */
[----:B------:R-:W-:Y:S02]  /*0920*/  UMOV UR4, 0x400 ;  /* 0x0000040000047882 */ /* 0x000fe40000000000 */
[----:B-1----:R-:W-:Y:S01]  /*0930*/  UPRMT UR4, UR5, 0x654, UR4 ;  /* 0x0000065405047896 */ /* 0x002fe20008000004 */
[----:B------:R-:W-:-:S04]  /*0940*/  SHF.R.S32.HI R2, RZ, 0x18, R2 ;  /* 0x00000018ff027819 */ /* 0x000fc80000011402 */
[----:B------:R-:W-:Y:S01]  /*0950*/  SGXT R2, R2, 0x1 ;  /* 0x000000010202781a */ /* 0x000fe20000000200 */
[-CC-:B--2---:R-:W-:Y:S01]  /*0960*/  FFMA R4, R4, R8.reuse, R12.reuse ;  /* 0x0000000804047223 */ /* 0x184fe2000000000c */
[-CC-:B------:R-:W-:Y:S01]  /*0970*/  FFMA R25, R25, R8.reuse, R12.reuse ;  /* 0x0000000819197223 */ /* 0x180fe2000000000c */
[-CC-:B------:R-:W-:Y:S01]  /*0980*/  FFMA R28, R28, R8.reuse, R12.reuse ;  /* 0x000000081c1c7223 */ /* 0x180fe2000000000c */
[----:B------:R-:W-:Y:S02]  /*0990*/  FFMA R16, R16, R8, R12 ;  /* 0x0000000810107223 */ /* 0x000fe4000000000c */
[----:B------:R-:W1:Y:S01]  /*09a0*/  S2R R8, SR_TID.X ;  /* 0x0000000000087919 */ /* 0x000e620000002100 */
[-CC-:B------:R-:W-:Y:S01]  /*09b0*/  FFMA R5, R5, R9.reuse, R13.reuse ;  /* 0x0000000905057223 */ /* 0x180fe2000000000d */
[-CC-:B------:R-:W-:Y:S01]  /*09c0*/  FFMA R20, R20, R9.reuse, R13.reuse ;  /* 0x0000000914147223 */ /* 0x180fe2000000000d */
[-CC-:B------:R-:W-:Y:S01]  /*09d0*/  FFMA R27, R27, R9.reuse, R13.reuse ;  /* 0x000000091b1b7223 */ /* 0x180fe2000000000d */
[----:B------:R-:W-:Y:S01]  /*09e0*/  FFMA R17, R17, R9, R13 ;  /* 0x0000000911117223 */ /* 0x000fe2000000000d */
        /* <DEDUP_REMOVED lines=8> */
[----:B------:R-:W-:Y:S01]  /*0a70*/  FSETP.GEU.AND P0, PT, R5, RZ, PT ;  /* 0x000000ff0500720b */ /* 0x000fe20003f0e000 */
[----:B-1----:R-:W-:Y:S01]  /*0a80*/  IMAD.SHL.U32 R9, R8, 0x80, RZ ;  /* 0x0000008008097824 */ /* 0x002fe200078e00ff */
[----:B------:R-:W-:-:S04]  /*0a90*/  SHF.R.U32.HI R10, RZ, 0x5, R8 ;  /* 0x00000005ff0a7819 */ /* 0x000fc80000011608 */
[----:B------:R-:W-:Y:S02]  /*0aa0*/  LOP3.LUT R9, R9, 0xf80, RZ, 0xc0, !PT ;  /* 0x00000f8009097812 */ /* 0x000fe400078ec0ff */
[----:B------:R-:W-:Y:S02]  /*0ab0*/  SGXT.U32 R10, R10, 0x3 ;  /* 0x000000030a0a781a */ /* 0x000fe40000000000 */
[C---:B------:R-:W-:Y:S02]  /*0ac0*/  LOP3.LUT R12, R9.reuse, 0x20, RZ, 0xfc, !PT ;  /* 0x00000020090c7812 */ /* 0x040fe400078efcff */
[C---:B------:R-:W-:Y:S02]  /*0ad0*/  LOP3.LUT R11, R9.reuse, R10, RZ, 0xfc, !PT ;  /* 0x0000000a090b7212 */ /* 0x040fe400078efcff */
[C---:B------:R-:W-:Y:S02]  /*0ae0*/  LEA.HI R10, R9.reuse, UR4, RZ, 0x1d ;  /* 0x00000004090a7c11 */ /* 0x040fe4000f8fe8ff */
[----:B------:R-:W-:-:S02]  /*0af0*/  LOP3.LUT R13, R9, 0x40, RZ, 0xfc, !PT ;  /* 0x00000040090d7812 */ /* 0x000fc400078efcff */
[----:B------:R-:W-:Y:S02]  /*0b00*/  LOP3.LUT R9, R9, 0x60, RZ, 0xfc, !PT ;  /* 0x0000006009097812 */ /* 0x000fe400078efcff */
[----:B------:R-:W-:Y:S02]  /*0b10*/  LEA.HI R12, R12, UR4, RZ, 0x1d ;  /* 0x000000040c0c7c11 */ /* 0x000fe4000f8fe8ff */
[----:B------:R-:W-:Y:S02]  /*0b20*/  LEA.HI R24, R9, UR4, RZ, 0x1d ;  /* 0x0000000409187c11 */ /* 0x000fe4000f8fe8ff */
[----:B------:R-:W-:Y:S01]  /*0b30*/  FSETP.GEU.AND P1, PT, R4, RZ, PT ;  /* 0x000000ff0400720b */ /* 0x000fe20003f2e000 */
[----:B------:R-:W-:Y:S01]  /*0b40*/  IMAD R9, R11, 0x4, R12 ;  /* 0x000000040b097824 */ /* 0x000fe200078e020c */
[----:B------:R-:W-:Y:S02]  /*0b50*/  FSEL R12, R5, RZ, P0 ;  /* 0x000000ff050c7208 */ /* 0x000fe40000000000 */
[----:B------:R-:W-:Y:S01]  /*0b60*/  FSETP.GEU.AND P0, PT, R21, RZ, PT ;  /* 0x000000ff1500720b */ /* 0x000fe20003f0e000 */
[----:B------:R-:W-:Y:S01]  /*0b70*/  IMAD R10, R11, 0x4, R10 ;  /* 0x000000040b0a7824 */ /* 0x000fe200078e020a */
[----:B------:R-:W-:-:S02]  /*0b80*/  LEA.HI R14, R13, UR4, RZ, 0x1d ;  /* 0x000000040d0e7c11 */ /* 0x000fc4000f8fe8ff */
[----:B------:R-:W-:Y:S02]  /*0b90*/  FSEL R13, R4, RZ, P1 ;  /* 0x000000ff040d7208 */ /* 0x000fe40000800000 */
[----:B------:R-:W-:Y:S02]  /*0ba0*/  FSETP.GEU.AND P4, PT, R6, RZ, PT ;  /* 0x000000ff0600720b */ /* 0x000fe40003f8e000 */
[----:B------:R-:W-:Y:S02]  /*0bb0*/  FSEL R21, R21, RZ, P0 ;  /* 0x000000ff15157208 */ /* 0x000fe40000000000 */
[----:B------:R-:W-:Y:S02]  /*0bc0*/  FSETP.GEU.AND P3, PT, R7, RZ, PT ;  /* 0x000000ff0700720b */ /* 0x000fe40003f6e000 */
[----:B------:R-:W-:Y:S01]  /*0bd0*/  FSETP.GEU.AND P0, PT, R23, RZ, PT ;  /* 0x000000ff1700720b */ /* 0x000fe20003f0e000 */
[----:B------:R-:W-:Y:S01]  /*0be0*/  IMAD R4, R11, 0x4, R14 ;  /* 0x000000040b047824 */ /* 0x000fe200078e020e */
[----:B------:R-:W-:Y:S01]  /*0bf0*/  FSETP.GEU.AND P2, PT, R25, RZ, PT ;  /* 0x000000ff1900720b */ /* 0x000fe20003f4e000 */
[----:B------:R-:W-:Y:S01]  /*0c00*/  IMAD R5, R11, 0x4, R24 ;  /* 0x000000040b057824 */ /* 0x000fe200078e0218 */
[----:B------:R-:W-:Y:S01]  /*0c10*/  STS [R10], R13 ;  /* 0x0000000d0a007388 */ /* 0x000fe20000000800 */
[----:B------:R-:W-:-:S02]  /*0c20*/  FSETP.GEU.AND P1, PT, R20, RZ, PT ;  /* 0x000000ff1400720b */ /* 0x000fc40003f2e000 */
[----:B------:R-:W-:Y:S01]  /*0c30*/  FSEL R11, R6, RZ, P4 ;  /* 0x000000ff060b7208 */ /* 0x000fe20002000000 */
[----:B------:R1:W-:Y:S01]  /*0c40*/  STS [R9+0x80], R12 ;  /* 0x0000800c09007388 */ /* 0x0003e20000000800 */
[----:B------:R-:W-:Y:S02]  /*0c50*/  FSEL R6, R7, RZ, P3 ;  /* 0x000000ff07067208 */ /* 0x000fe40001800000 */
[----:B------:R-:W-:Y:S02]  /*0c60*/  FSEL R25, R25, RZ, P2 ;  /* 0x000000ff19197208 */ /* 0x000fe40001000000 */
[----:B------:R-:W-:Y:S01]  /*0c70*/  FSEL R20, R20, RZ, P1 ;  /* 0x000000ff14147208 */ /* 0x000fe20000800000 */
[----:B------:R2:W-:Y:S01]  /*0c80*/  STS [R4+0x100], R11 ;  /* 0x0001000b04007388 */ /* 0x0005e20000000800 */
[----:B------:R-:W-:Y:S02]  /*0c90*/  FSETP.GEU.AND P3, PT, R28, RZ, PT ;  /* 0x000000ff1c00720b */ /* 0x000fe40003f6e000 */
[----:B-1----:R-:W-:-:S02]  /*0ca0*/  FSEL R12, R23, RZ, P0 ;  /* 0x000000ff170c7208 */ /* 0x002fc40000000000 */
[----:B------:R-:W-:Y:S02]  /*0cb0*/  FSETP.GEU.AND P0, PT, R22, RZ, PT ;  /* 0x000000ff1600720b */ /* 0x000fe40003f0e000 */
[----:B------:R-:W-:Y:S01]  /*0cc0*/  FSETP.GEU.AND P2, PT, R27, RZ, PT ;  /* 0x000000ff1b00720b */ /* 0x000fe20003f4e000 */
[----:B------:R1:W-:Y:S01]  /*0cd0*/  STS [R5+0x180], R6 ;  /* 0x0001800605007388 */ /* 0x0003e20000000800 */
[----:B------:R-:W-:Y:S02]  /*0ce0*/  FSETP.GEU.AND P1, PT, R26, RZ, PT ;  /* 0x000000ff1a00720b */ /* 0x000fe40003f2e000 */
[----:B------:R-:W-:Y:S01]  /*0cf0*/  FSEL R22, R22, RZ, P0 ;  /* 0x000000ff16167208 */ /* 0x000fe20000000000 */
[----:B------:R-:W-:Y:S01]  /*0d00*/  STS [R10+0x20], R25 ;  /* 0x000020190a007388 */ /* 0x000fe20000000800 */
[----:B------:R-:W-:Y:S02]  /*0d10*/  FSETP.GEU.AND P0, PT, R17, RZ, PT ;  /* 0x000000ff1100720b */ /* 0x000fe40003f0e000 */
[----:B------:R-:W-:Y:S01]  /*0d20*/  FSEL R7, R28, RZ, P3 ;  /* 0x000000ff1c077208 */ /* 0x000fe20001800000 */
[----:B------:R-:W-:Y:S01]  /*0d30*/  STS [R9+0xa0], R20 ;  /* 0x0000a01409007388 */ /* 0x000fe20000000800 */
[----:B--2---:R-:W-:-:S02]  /*0d40*/  FSEL R11, R26, RZ, P1 ;  /* 0x000000ff1a0b7208 */ /* 0x004fc40000800000 */
[----:B-1----:R-:W-:Y:S01]  /*0d50*/  FSEL R6, R27, RZ, P2 ;  /* 0x000000ff1b067208 */ /* 0x002fe20001000000 */
[----:B------:R-:W-:Y:S01]  /*0d60*/  STS [R4+0x120], R21 ;  /* 0x0001201504007388 */ /* 0x000fe20000000800 */
[----:B------:R-:W-:Y:S01]  /*0d70*/  FSETP.GEU.AND P2, PT, R16, RZ, PT ;  /* 0x000000ff1000720b */ /* 0x000fe20003f4e000 */
[----:B------:R-:W-:Y:S01]  /*0d80*/  IMAD.SHL.U32 R14, R8, 0x4, RZ ;  /* 0x00000004080e7824 */ /* 0x000fe200078e00ff */
[----:B------:R-:W-:Y:S01]  /*0d90*/  FSETP.GEU.AND P1, PT, R18, RZ, PT ;  /* 0x000000ff1200720b */ /* 0x000fe20003f2e000 */
[----:B------:R1:W-:Y:S01]  /*0da0*/  STS [R5+0x1a0], R12 ;  /* 0x0001a00c05007388 */ /* 0x0003e20000000800 */
[----:B------:R-:W-:-:S03]  /*0db0*/  FSEL R13, R16, RZ, P2 ;  /* 0x000000ff100d7208 */ /* 0x000fc60001000000 */
[----:B------:R2:W-:Y:S01]  /*0dc0*/  STS [R10+0x40], R7 ;  /* 0x000040070a007388 */ /* 0x0005e20000000800 */
[----:B-1----:R-:W-:Y:S02]  /*0dd0*/  FSEL R12, R17, RZ, P0 ;  /* 0x000000ff110c7208 */ /* 0x002fe40000000000 */
[C---:B------:R-:W-:Y:S01]  /*0de0*/  FSETP.GEU.AND P0, PT, R19.reuse, RZ, PT ;  /* 0x000000ff1300720b */ /* 0x040fe20003f0e000 */
[----:B------:R1:W-:Y:S01]  /*0df0*/  STS [R9+0xc0], R6 ;  /* 0x0000c00609007388 */ /* 0x0003e20000000800 */
[----:B--2---:R-:W-:Y:S02]  /*0e00*/  FSEL R7, R18, RZ, P1 ;  /* 0x000000ff12077208 */ /* 0x004fe40000800000 */
[----:B------:R-:W-:Y:S01]  /*0e10*/  LOP3.LUT R18, R14, 0x3fc, RZ, 0xc0, !PT ;  /* 0x000003fc0e127812 */ /* 0x000fe200078ec0ff */
[----:B------:R2:W-:Y:S01]  /*0e20*/  STS [R4+0x140], R11 ;  /* 0x0001400b04007388 */ /* 0x0005e20000000800 */
[----:B------:R-:W-:-:S03]  /*0e30*/  FSEL R14, R19, RZ, P0 ;  /* 0x000000ff130e7208 */ /* 0x000fc60000000000 */
[----:B------:R-:W-:Y:S04]  /*0e40*/  STS [R5+0x1c0], R22 ;  /* 0x0001c01605007388 */ /* 0x000fe80000000800 */
[----:B------:R-:W-:Y:S04]  /*0e50*/  STS [R10+0x60], R13 ;  /* 0x0000600d0a007388 */ /* 0x000fe80000000800 */
[----:B------:R-:W-:Y:S04]  /*0e60*/  STS [R9+0xe0], R12 ;  /* 0x0000e00c09007388 */ /* 0x000fe80000000800 */
[----:B------:R3:W-:Y:S04]  /*0e70*/  STS [R4+0x160], R7 ;  /* 0x0001600704007388 */ /* 0x0007e80000000800 */
[----:B------:R-:W-:Y:S01]  /*0e80*/  STS [R5+0x1e0], R14 ;  /* 0x0001e00e05007388 */ /* 0x000fe20000000800 */
[----:B-1----:R-:W-:-:S02]  /*0e90*/  LOP3.LUT R6, R18, 0x400, RZ, 0xfc, !PT ;  /* 0x0000040012067812 */ /* 0x002fc400078efcff */
[----:B------:R-:W-:Y:S02]  /*0ea0*/  LOP3.LUT R15, R18, 0x800, RZ, 0xfc, !PT ;  /* 0x00000800120f7812 */ /* 0x000fe400078efcff */
[----:B------:R-:W-:Y:S02]  /*0eb0*/  SHF.R.U32.HI R8, RZ, 0x1, R8 ;  /* 0x00000001ff087819 */ /* 0x000fe40000011608 */
[----:B--2---:R-:W-:Y:S02]  /*0ec0*/  SHF.R.U32.HI R11, RZ, 0x3, R6 ;  /* 0x00000003ff0b7819 */ /* 0x004fe40000011606 */
[----:B------:R-:W-:Y:S02]  /*0ed0*/  SHF.R.U32.HI R15, RZ, 0x3, R15 ;  /* 0x00000003ff0f7819 */ /* 0x000fe4000001160f */
[----:B------:R-:W-:Y:S02]  /*0ee0*/  LOP3.LUT R8, R8, 0x7c, RZ, 0xc0, !PT ;  /* 0x0000007c08087812 */ /* 0x000fe400078ec0ff */
[----:B------:R-:W-:-:S02]  /*0ef0*/  LOP3.LUT R11, R11, 0xfc, RZ, 0xc0, !PT ;  /* 0x000000fc0b0b7812 */ /* 0x000fc400078ec0ff */
[----:B------:R-:W-:Y:S01]  /*0f00*/  LOP3.LUT R15, R15, 0x17c, RZ, 0xc0, !PT ;  /* 0x0000017c0f0f7812 */ /* 0x000fe200078ec0ff */
[----:B---3--:R-:W-:Y:S01]  /*0f10*/  VIADD R7, R8, UR4 ;  /* 0x0000000408077c36 */ /* 0x008fe20008000000 */
[----:B------:R-:W-:Y:S01]  /*0f20*/  SHF.R.S32.HI R6, RZ, 0x1f, R3 ;  /* 0x0000001fff067819 */ /* 0x000fe20000011403 */
[----:B------:R-:W-:Y:S02]  /*0f30*/  VIADD R11, R11, UR4 ;  /* 0x000000040b0b7c36 */ /* 0x000fe40008000000 */
[----:B------:R-:W-:Y:S01]  /*0f40*/  VIADD R15, R15, UR4 ;  /* 0x000000040f0f7c36 */ /* 0x000fe20008000000 */
[----:B------:R-:W-:Y:S01]  /*0f50*/  LEA.HI R19, R6, R3, RZ, 0x5 ;  /* 0x0000000306137211 */ /* 0x000fe200078f28ff */
[C---:B------:R-:W-:Y:S01]  /*0f60*/  IMAD R20, R18.reuse, 0x4, R7 ;  /* 0x0000000412147824 */ /* 0x040fe200078e0207 */
[----:B------:R-:W-:Y:S01]  /*0f70*/  BAR.SYNC.DEFER_BLOCKING 0x0 ;  /* 0x0000000000007b1d */ /* 0x000fe20000010000 */
[C---:B------:R-:W-:Y:S02]  /*0f80*/  IMAD R21, R18.reuse, 0x4, R11 ;  /* 0x0000000412157824 */ /* 0x040fe400078e020b */
[----:B------:R-:W-:Y:S01]  /*0f90*/  IMAD R22, R18, 0x4, R15 ;  /* 0x0000000412167824 */ /* 0x000fe200078e020f */
[----:B------:R-:W-:-:S05]  /*0fa0*/  LOP3.LUT R16, R19, 0x3ffffe0, RZ, 0xc0, !PT ;  /* 0x03ffffe013107812 */ /* 0x000fca00078ec0ff */
[----:B------:R-:W-:Y:S01]  /*0fb0*/  IMAD.IADD R17, R3, 0x1, -R16 ;  /* 0x0000000103117824 */ /* 0x000fe200078e0a10 */
[----:B------:R-:W-:-:S03]  /*0fc0*/  ISETP.GE.AND P0, PT, R0, 0x40, PT ;  /* 0x000000400000780c */ /* 0x000fc60003f06270 */
[----:B------:R-:W-:Y:S01]  /*0fd0*/  IMAD R0, R17, 0x40, R0 ;  /* 0x0000004011007824 */ /* 0x000fe200078e0200 */
[C---:B------:R-:W-:Y:S01]  /*0fe0*/  LOP3.LUT R23, R3.reuse, 0x20, RZ, 0xfc, !PT ;  /* 0x0000002003177812 */ /* 0x040fe200078efcff */
[----:B------:R-:W1:Y:S01]  /*0ff0*/  LDC.64 R16, c[0x0][0x238] ;  /* 0x00008e00ff107b82 */ /* 0x000e620000000a00 */
[----:B------:R-:W-:Y:S04]  /*1000*/  LDS R4, [R20] ;  /* 0x0000000014047984 */ /* 0x000fe80000000800 */
[----:B------:R-:W-:Y:S04]  /*1010*/  LDS R5, [R20+0x4] ;  /* 0x0000040014057984 */ /* 0x000fe80000000800 */
[----:B------:R-:W-:Y:S04]  /*1020*/  LDS R6, [R20+0x8] ;  /* 0x0000080014067984 */ /* 0x000fe80000000800 */
[----:B------:R-:W2:Y:S04]  /*1030*/  LDS R7, [R20+0xc] ;  /* 0x00000c0014077984 */ /* 0x000ea80000000800 */
[----:B------:R-:W-:Y:S04]  /*1040*/  LDS R8, [R21+0x1000] ;  /* 0x0010000015087984 */ /* 0x000fe80000000800 */
[----:B------:R-:W-:Y:S04]  /*1050*/  LDS R9, [R21+0x1004] ;  /* 0x0010040015097984 */ /* 0x000fe80000000800 */
[----:B------:R-:W-:Y:S04]  /*1060*/  LDS R10, [R21+0x1008] ;  /* 0x00100800150a7984 */ /* 0x000fe80000000800 */
[----:B------:R3:W4:Y:S04]  /*1070*/  LDS R11, [R21+0x100c] ;  /* 0x00100c00150b7984 */ /* 0x0007280000000800 */
[----:B------:R-:W-:Y:S04]  /*1080*/  LDS R12, [R22+0x2000] ;  /* 0x00200000160c7984 */ /* 0x000fe80000000800 */
[----:B------:R-:W-:Y:S04]  /*1090*/  LDS R13, [R22+0x2004] ;  /* 0x00200400160d7984 */ /* 0x000fe80000000800 */
[----:B------:R-:W-:Y:S04]  /*10a0*/  LDS R14, [R22+0x2008] ;  /* 0x00200800160e7984 */ /* 0x000fe80000000800 */
[----:B------:R5:W2:Y:S01]  /*10b0*/  LDS R15, [R22+0x200c] ;  /* 0x00200c00160f7984 */ /* 0x000aa20000000800 */
[----:B---3--:R-:W-:-:S02]  /*10c0*/  LOP3.LUT R21, R3, 0x40, RZ, 0xfc, !PT ;  /* 0x0000004003157812 */ /* 0x008fc400078efcff */
[----:B------:R-:W-:Y:S02]  /*10d0*/  ISETP.LT.AND P2, PT, R23, 0x80, !P0 ;  /* 0x000000801700780c */ /* 0x000fe40004741270 */
[----:B------:R-:W-:Y:S02]  /*10e0*/  ISETP.LT.AND P1, PT, R21, 0x80, !P0 ;  /* 0x000000801500780c */ /* 0x000fe40004721270 */
[C---:B------:R-:W-:Y:S02]  /*10f0*/  LEA.HI R23, R2.reuse, R23, RZ, 0x5 ;  /* 0x0000001702177211 */ /* 0x040fe400078f28ff */
[----:B------:R-:W-:Y:S01]  /*1100*/  LEA.HI R21, R2, R21, RZ, 0x5 ;  /* 0x0000001502157211 */ /* 0x000fe200078f28ff */
[----:B------:R-:W-:Y:S01]  /*1110*/  IMAD.SHL.U32 R19, R19, 0x100, RZ ;  /* 0x0000010013137824 */ /* 0x000fe200078e00ff */
[----:B------:R-:W-:Y:S01]  /*1120*/  LOP3.LUT R20, R18, 0xc00, RZ, 0xfc, !PT ;  /* 0x00000c0012147812 */ /* 0x000fe200078efcff */
[----:B------:R-:W-:Y:S02]  /*1130*/  IMAD.SHL.U32 R23, R23, 0x100, RZ ;  /* 0x0000010017177824 */ /* 0x000fe400078e00ff */
[----:B------:R-:W-:Y:S01]  /*1140*/  IMAD.SHL.U32 R21, R21, 0x100, RZ ;  /* 0x0000010015157824 */ /* 0x000fe200078e00ff */
[----:B------:R-:W-:-:S02]  /*1150*/  ISETP.LT.AND P3, PT, R3, 0x80, !P0 ;  /* 0x000000800300780c */ /* 0x000fc40004761270 */
[----:B------:R-:W-:Y:S02]  /*1160*/  SHF.R.U32.HI R20, RZ, 0x3, R20 ;  /* 0x00000003ff147819 */ /* 0x000fe40000011614 */
[----:B------:R-:W-:Y:S02]  /*1170*/  LOP3.LUT R3, R3, 0x60, RZ, 0xfc, !PT ;  /* 0x0000006003037812 */ /* 0x000fe400078efcff */
[----:B------:R-:W-:Y:S02]  /*1180*/  LOP3.LUT R19, R19, 0xffffe000, RZ, 0xc0, !PT ;  /* 0xffffe00013137812 */ /* 0x000fe400078ec0ff */
[----:B------:R-:W-:Y:S02]  /*1190*/  LOP3.LUT R23, R23, 0xffffe000, RZ, 0xc0, !PT ;  /* 0xffffe00017177812 */ /* 0x000fe400078ec0ff */
[----:B------:R-:W-:Y:S02]  /*11a0*/  LOP3.LUT R21, R21, 0xffffe000, RZ, 0xc0, !PT ;  /* 0xffffe00015157812 */ /* 0x000fe400078ec0ff */
[----:B------:R-:W-:Y:S01]  /*11b0*/  LOP3.LUT R20, R20, 0x1fc, RZ, 0xc0, !PT ;  /* 0x000001fc14147812 */ /* 0x000fe200078ec0ff */
[C---:B------:R-:W-:Y:S01]  /*11c0*/  IMAD.IADD R19, R0.reuse, 0x1, R19 ;  /* 0x0000000100137824 */ /* 0x040fe200078e0213 */
[----:B------:R-:W-:Y:S01]  /*11d0*/  ISETP.LT.AND P0, PT, R3, 0x80, !P0 ;  /* 0x000000800300780c */ /* 0x000fe20004701270 */
[----:B------:R-:W-:-:S02]  /*11e0*/  IMAD.IADD R23, R0, 0x1, R23 ;  /* 0x0000000100177824 */ /* 0x000fc400078e0217 */
[----:B------:R-:W-:Y:S02]  /*11f0*/  IMAD.IADD R25, R0, 0x1, R21 ;  /* 0x0000000100197824 */ /* 0x000fe400078e0215 */
[----:B------:R-:W-:Y:S02]  /*1200*/  VIADD R27, R20, UR4 ;  /* 0x00000004141b7c36 */ /* 0x000fe40008000000 */
[----:B-1----:R-:W-:-:S04]  /*1210*/  IMAD.WIDE R20, R19, 0x4, R16 ;  /* 0x0000000413147825 */ /* 0x002fc800078e0210 */
[--C-:B-----5:R-:W-:Y:S01]  /*1220*/  IMAD.WIDE R22, R23, 0x4, R16.reuse ;  /* 0x0000000417167825 */ /* 0x120fe200078e0210 */
[----:B--2---:R1:W-:Y:S03]  /*1230*/  @P3 STG.E.128 desc[UR6][R20.64], R4 ;  /* 0x0000000414003986 */ /* 0x0043e6000c101d06 */
[----:B------:R-:W-:Y:S01]  /*1240*/  IMAD.WIDE R24, R25, 0x4, R16 ;  /* 0x0000000419187825 */ /* 0x000fe200078e0210 */
[----:B----4-:R1:W-:Y:S04]  /*1250*/  @P2 STG.E.128 desc[UR6][R22.64], R8 ;  /* 0x0000000816002986 */ /* 0x0103e8000c101d06 */
[----:B0-----:R1:W-:Y:S01]  /*1260*/  @P1 STG.E.128 desc[UR6][R24.64], R12 ;  /* 0x0000000c18001986 */ /* 0x0013e2000c101d06 */
[----:B------:R-:W-:Y:S01]  /*1270*/  IMAD R27, R18, 0x4, R27 ;  /* 0x00000004121b7824 */ /* 0x000fe200078e021b */
[----:B------:R-:W-:Y:S06]  /*1280*/  @!P0 EXIT ;  /* 0x000000000000894d */ /* 0x000fec0003800000 */
[----:B-1----:R-:W-:Y:S01]  /*1290*/  LDS R4, [R27+0x3000] ;  /* 0x003000001b047984 */ /* 0x002fe20000000800 */
[----:B------:R-:W-:-:S03]  /*12a0*/  LEA.HI R2, R2, R3, RZ, 0x5 ;  /* 0x0000000302027211 */ /* 0x000fc600078f28ff */
[----:B------:R-:W-:Y:S02]  /*12b0*/  LDS R5, [R27+0x3004] ;  /* 0x003004001b057984 */ /* 0x000fe40000000800 */
[----:B------:R-:W-:Y:S02]  /*12c0*/  IMAD.SHL.U32 R2, R2, 0x100, RZ ;  /* 0x0000010002027824 */ /* 0x000fe400078e00ff */
[----:B------:R-:W-:Y:S03]  /*12d0*/  LDS R6, [R27+0x3008] ;  /* 0x003008001b067984 */ /* 0x000fe60000000800 */
[----:B------:R-:W-:Y:S01]  /*12e0*/  LOP3.LUT R3, R2, 0xffffe000, RZ, 0xc0, !PT ;  /* 0xffffe00002037812 */ /* 0x000fe200078ec0ff */
[----:B------:R-:W0:Y:S04]  /*12f0*/  LDS R7, [R27+0x300c] ;  /* 0x00300c001b077984 */ /* 0x000e280000000800 */
[----:B------:R-:W-:-:S04]  /*1300*/  IMAD.IADD R3, R0, 0x1, R3 ;  /* 0x0000000100037824 */ /* 0x000fc800078e0203 */
[----:B------:R-:W-:-:S05]  /*1310*/  IMAD.WIDE R16, R3, 0x4, R16 ;  /* 0x0000000403107825 */ /* 0x000fca00078e0210 */
[----:B0-----:R-:W-:Y:S01]  /*1320*/  STG.E.128 desc[UR6][R16.64], R4 ;  /* 0x0000000410007986 */ /* 0x001fe2000c101d06 */
[----:B------:R-:W-:Y:S05]  /*1330*/  EXIT ;  /* 0x000000000000794d */ /* 0x000fea0003800000 */
.L_x_0:
[----:B------:R-:W-:-:S00]  /*1340*/  BRA `(.L_x_0) ;  /* 0xfffffffc00fc7947 */ /* 0x000fc0000383ffff */
[----:B------:R-:W-:-:S00]  /*1350*/  NOP ;  /* 0x0000000000007918 */ /* 0x000fc00000000000 */
        /* <DEDUP_REMOVED lines=10> */
.L_x_1:


//--------------------- .nv.global.init           --------------------------
	.section	.nv.global.init,"aw",@progbits
.nv.global.init:
	.type		_$_str,@object
	.size		_$_str,(_$_str_$_2 - _$_str)
_$_str:
        /*0000*/ 	.byte	0x5f, 0x5f, 0x43, 0x55, 0x44, 0x41, 0x5f, 0x46, 0x54, 0x5a, 0x00
	.type		_$_str_$_2,@object
	.size		_$_str_$_2,(.L_1 - _$_str_$_2)
_$_str_$_2:
        /*000b*/ 	.byte	0x5f, 0x5f, 0x43, 0x55, 0x44, 0x41, 0x5f, 0x50, 0x52, 0x45, 0x43, 0x5f, 0x53, 0x51, 0x52, 0x54
        /*001b*/ 	.byte	0x00
.L_1:


//--------------------- .nv.shared.triton_poi_fused__native_batch_norm_legit_no_training_relu_22 --------------------------
	.section	.nv.shared.triton_poi_fused__native_batch_norm_legit_no_training_relu_22,"aw",@nobits
	.sectionflags	@""
	.align	16
	.zero		1024


//--------------------- .nv.constant0.triton_poi_fused__native_batch_norm_legit_no_training_relu_22 --------------------------
	.section	.nv.constant0.triton_poi_fused__native_batch_norm_legit_no_training_relu_22,"a",@progbits
	.sectionflags	@""
	.align	4
.nv.constant0.triton_poi_fused__native_batch_norm_legit_no_training_relu_22:
	.zero		584
